	.headerflags	@"EF_CUDA_TEXMODE_UNIFIED EF_CUDA_64BIT_ADDRESS EF_CUDA_ACCELERATORS EF_CUDA_SM90 EF_CUDA_VIRTUAL_SM(EF_CUDA_SM90)"
	.elftype	@"ET_EXEC"


//--------------------- .nv.info                  --------------------------
	.section	.nv.info,"",@"SHT_CUDA_INFO"
	.align	4


	//----- nvinfo : EIATTR_REGCOUNT
	.align		4
        /*0000*/ 	.byte	0x04, 0x2f
        /*0002*/ 	.short	(.L_3 - .L_2)
	.align		4
.L_2:
        /*0004*/ 	.word	index@(triton_poi_fused__native_batch_norm_legit_no_training_convolution_relu_4)
        /*0008*/ 	.word	0x00000016


	//----- nvinfo : EIATTR_MIN_STACK_SIZE
	.align		4
.L_3:
        /*000c*/ 	.byte	0x04, 0x12
        /*000e*/ 	.short	(.L_5 - .L_4)
	.align		4
.L_4:
        /*0010*/ 	.word	index@(triton_poi_fused__native_batch_norm_legit_no_training_convolution_relu_4)
        /*0014*/ 	.word	0x00000000


	//----- nvinfo : EIATTR_FRAME_SIZE
	.align		4
.L_5:
        /*0018*/ 	.byte	0x04, 0x11
        /*001a*/ 	.short	(.L_7 - .L_6)
	.align		4
.L_6:
        /*001c*/ 	.word	index@(triton_poi_fused__native_batch_norm_legit_no_training_convolution_relu_4)
        /*0020*/ 	.word	0x00000000


	//----- nvinfo : EIATTR_MIN_STACK_SIZE
	.align		4
.L_7:
        /*0024*/ 	.byte	0x04, 0x12
        /*0026*/ 	.short	(.L_9 - .L_8)
	.align		4
.L_8:
        /*0028*/ 	.word	index@(triton_poi_fused__native_batch_norm_legit_no_training_convolution_relu_4)
        /*002c*/ 	.word	0x00000000
.L_9:


//--------------------- .nv.info.triton_poi_fused__native_batch_norm_legit_no_training_convolution_relu_4 --------------------------
	.section	.nv.info.triton_poi_fused__native_batch_norm_legit_no_training_convolution_relu_4,"",@"SHT_CUDA_INFO"
	.sectionflags	@""
	.align	4


	//----- nvinfo : EIATTR_CUDA_API_VERSION
	.align		4
        /*0000*/ 	.byte	0x04, 0x37
        /*0002*/ 	.short	(.L_11 - .L_10)
.L_10:
        /*0004*/ 	.word	0x0000007c


	//----- nvinfo : EIATTR_KPARAM_INFO
	.align		4
.L_11:
        /*0008*/ 	.byte	0x04, 0x17
        /*000a*/ 	.short	(.L_13 - .L_12)
.L_12:
        /*000c*/ 	.word	0x00000000
        /*0010*/ 	.short	0x0007
        /*0012*/ 	.short	0x0038
        /*0014*/ 	.byte	0x00, 0xf0, 0x11, 0x00


	//----- nvinfo : EIATTR_KPARAM_INFO
	.align		4
.L_13:
        /*0018*/ 	.byte	0x04, 0x17
        /*001a*/ 	.short	(.L_15 - .L_14)
.L_14:
        /*001c*/ 	.word	0x00000000
        /*0020*/ 	.short	0x0006
        /*0022*/ 	.short	0x0030
        /*0024*/ 	.byte	0x00, 0xf4, 0x21, 0x00


	//----- nvinfo : EIATTR_KPARAM_INFO
	.align		4
.L_15:
        /*0028*/ 	.byte	0x04, 0x17
        /*002a*/ 	.short	(.L_17 - .L_16)
.L_16:
        /*002c*/ 	.word	0x00000000
        /*0030*/ 	.short	0x0005
        /*0032*/ 	.short	0x0028
        /*0034*/ 	.byte	0x00, 0xf4, 0x21, 0x00


	//----- nvinfo : EIATTR_KPARAM_INFO
	.align		4
.L_17:
        /*0038*/ 	.byte	0x04, 0x17
        /*003a*/ 	.short	(.L_19 - .L_18)
.L_18:
        /*003c*/ 	.word	0x00000000
        /*0040*/ 	.short	0x0004
        /*0042*/ 	.short	0x0020
        /*0044*/ 	.byte	0x00, 0xf4, 0x21, 0x00


	//----- nvinfo : EIATTR_KPARAM_INFO
	.align		4
.L_19:
        /*0048*/ 	.byte	0x04, 0x17
        /*004a*/ 	.short	(.L_21 - .L_20)
.L_20:
        /*004c*/ 	.word	0x00000000
        /*0050*/ 	.short	0x0003
        /*0052*/ 	.short	0x0018
        /*0054*/ 	.byte	0x00, 0xf4, 0x21, 0x00


	//----- nvinfo : EIATTR_KPARAM_INFO
	.align		4
.L_21:
        /*0058*/ 	.byte	0x04, 0x17
        /*005a*/ 	.short	(.L_23 - .L_22)
.L_22:
        /*005c*/ 	.word	0x00000000
        /*0060*/ 	.short	0x0002
        /*0062*/ 	.short	0x0010
        /*0064*/ 	.byte	0x00, 0xf4, 0x21, 0x00


	//----- nvinfo : EIATTR_KPARAM_INFO
	.align		4
.L_23:
        /*0068*/ 	.byte	0x04, 0x17
        /*006a*/ 	.short	(.L_25 - .L_24)
.L_24:
        /*006c*/ 	.word	0x00000000
        /*0070*/ 	.short	0x0001
        /*0072*/ 	.short	0x0008
        /*0074*/ 	.byte	0x00, 0xf4, 0x21, 0x00


	//----- nvinfo : EIATTR_KPARAM_INFO
	.align		4
.L_25:
        /*0078*/ 	.byte	0x04, 0x17
        /*007a*/ 	.short	(.L_27 - .L_26)
.L_26:
        /*007c*/ 	.word	0x00000000
        /*0080*/ 	.short	0x0000
        /*0082*/ 	.short	0x0000
        /*0084*/ 	.byte	0x00, 0xf4, 0x21, 0x00


	//----- nvinfo : EIATTR_SPARSE_MMA_MASK
	.align		4
.L_27:
        /*0088*/ 	.byte	0x03, 0x50
        /*008a*/ 	.short	0x0000


	//----- nvinfo : EIATTR_MAXREG_COUNT
	.align		4
        /*008c*/ 	.byte	0x03, 0x1b
        /*008e*/ 	.short	0x00ff


	//----- nvinfo : EIATTR_EXIT_INSTR_OFFSETS
	.align		4
        /*0090*/ 	.byte	0x04, 0x1c
        /*0092*/ 	.short	(.L_29 - .L_28)


	//   ....[0]....
.L_28:
        /*0094*/ 	.word	0x000003b0


	//----- nvinfo : EIATTR_REQNTID
	.align		4
.L_29:
        /*0098*/ 	.byte	0x04, 0x10
        /*009a*/ 	.short	(.L_31 - .L_30)
.L_30:
        /*009c*/ 	.word	0x00000100
        /*00a0*/ 	.word	0x00000001
        /*00a4*/ 	.word	0x00000001


	//----- nvinfo : EIATTR_CBANK_PARAM_SIZE
	.align		4
.L_31:
        /*00a8*/ 	.byte	0x03, 0x19
        /*00aa*/ 	.short	0x003c


	//----- nvinfo : EIATTR_PARAM_CBANK
	.align		4
        /*00ac*/ 	.byte	0x04, 0x0a
        /*00ae*/ 	.short	(.L_33 - .L_32)
	.align		4
.L_32:
        /*00b0*/ 	.word	index@(.nv.constant0.triton_poi_fused__native_batch_norm_legit_no_training_convolution_relu_4)
        /*00b4*/ 	.short	0x0210
        /*00b6*/ 	.short	0x003c


	//----- nvinfo : EIATTR_SW_WAR
	.align		4
.L_33:
        /*00b8*/ 	.byte	0x04, 0x36
        /*00ba*/ 	.short	(.L_35 - .L_34)
.L_34:
        /*00bc*/ 	.word	0x00000008
.L_35:


//--------------------- .nv.callgraph             --------------------------
	.section	.nv.callgraph,"",@"SHT_CUDA_CALLGRAPH"
	.align	4
	.sectionentsize	8
	.align		4
        /*0000*/ 	.word	0x00000000
	.align		4
        /*0004*/ 	.word	0xffffffff
	.align		4
        /*0008*/ 	.word	0x00000000
	.align		4
        /*000c*/ 	.word	0xfffffffe
	.align		4
        /*0010*/ 	.word	0x00000000
	.align		4
        /*0014*/ 	.word	0xfffffffd
	.align		4
        /*0018*/ 	.word	0x00000000
	.align		4
        /*001c*/ 	.word	0xfffffffc


//--------------------- .nv.constant4             --------------------------
	.section	.nv.constant4,"a",@progbits
	.align	8
	.align		8
.nv.constant4:
        /*0000*/ 	.dword	_$_str
	.align		8
        /*0008*/ 	.dword	_$_str_$_2


//--------------------- .text.triton_poi_fused__native_batch_norm_legit_no_training_convolution_relu_4 --------------------------
	.section	.text.triton_poi_fused__native_batch_norm_legit_no_training_convolution_relu_4,"ax",@progbits
	.align	128
        .global         triton_poi_fused__native_batch_norm_legit_no_training_convolution_relu_4
        .type           triton_poi_fused__native_batch_norm_legit_no_training_convolution_relu_4,@function
        .size           triton_poi_fused__native_batch_norm_legit_no_training_convolution_relu_4,(.L_x_1 - triton_poi_fused__native_batch_norm_legit_no_training_convolution_relu_4)
        .other          triton_poi_fused__native_batch_norm_legit_no_training_convolution_relu_4,@"STO_CUDA_ENTRY STV_DEFAULT"
triton_poi_fused__native_batch_norm_legit_no_training_convolution_relu_4:
.text.triton_poi_fused__native_batch_norm_legit_no_training_convolution_relu_4:
[----:B------:R-:W-:Y:S01]  /*0000*/  LDC R1, c[0x0][0x28] ;  /* 0x00000a00ff017b82 */ /* 0x000fe20000000800 */
[----:B------:R-:W1:Y:S07]  /*0010*/  S2R R0, SR_TID.X ;  /* 0x0000000000007919 */ /* 0x000e6e0000002100 */
[----:B------:R-:W2:Y:S01]  /*0020*/  LDC.64 R14, c[0x0][0x228] ;  /* 0x00008a00ff0e7b82 */ /* 0x000ea20000000a00 */
[----:B------:R-:W-:Y:S01]  /*0030*/  ULDC.64 UR4, c[0x0][0x208] ;  /* 0x0000820000047ab9 */ /* 0x000fe20000000a00 */
[----:B------:R-:W3:Y:S06]  /*0040*/  S2R R5, SR_CTAID.X ;  /* 0x0000000000057919 */ /* 0x000eec0000002500 */
[----:B------:R-:W4:Y:S08]  /*0050*/  LDC.64 R10, c[0x0][0x218] ;  /* 0x00008600ff0a7b82 */ /* 0x000f300000000a00 */
[----:B------:R-:W5:Y:S08]  /*0060*/  LDC.64 R12, c[0x0][0x220] ;  /* 0x00008800ff0c7b82 */ /* 0x000f700000000a00 */
[----:B------:R-:W5:Y:S01]  /*0070*/  LDC.64 R16, c[0x0][0x230] ;  /* 0x00008c00ff107b82 */ /* 0x000f620000000a00 */
[----:B-1----:R-:W-:-:S02]  /*0080*/  SHF.L.U32 R0, R0, 0x1, RZ ;  /* 0x0000000100007819 */ /* 0x002fc400000006ff */
[----:B---3--:R-:W-:Y:S02]  /*0090*/  SHF.R.S32.HI R3, RZ, 0x16, R5 ;  /* 0x00000016ff037819 */ /* 0x008fe40000011405 */
[----:B------:R-:W-:Y:S02]  /*00a0*/  LOP3.LUT R0, R0, 0x1fe, RZ, 0xc0, !PT ;  /* 0x000001fe00007812 */ /* 0x000fe400078ec0ff */
[----:B------:R-:W-:Y:S02]  /*00b0*/  SGXT R3, R3, 0x1 ;  /* 0x000000010303781a */ /* 0x000fe40000000200 */
[----:B------:R-:W-:Y:S02]  /*00c0*/  LEA R0, R5, R0, 0x9 ;  /* 0x0000000005007211 */ /* 0x000fe400078e48ff */
[----:B------:R-:W1:Y:S02]  /*00d0*/  LDC.64 R4, c[0x0][0x238] ;  /* 0x00008e00ff047b82 */ /* 0x000e640000000a00 */
[----:B------:R-:W-:-:S04]  /*00e0*/  LEA.HI R3, R3, R0, RZ, 0xa ;  /* 0x0000000003037211 */ /* 0x000fc800078f50ff */
[----:B------:R-:W-:-:S04]  /*00f0*/  SHF.R.S32.HI R3, RZ, 0xa, R3 ;  /* 0x0000000aff037819 */ /* 0x000fc80000011403 */
[----:B------:R-:W-:-:S04]  /*0100*/  LEA.HI R2, R3, R3, RZ, 0x5 ;  /* 0x0000000303027211 */ /* 0x000fc800078f28ff */
[----:B------:R-:W-:-:S04]  /*0110*/  LOP3.LUT R2, R2, 0xffffffe0, RZ, 0xc0, !PT ;  /* 0xffffffe002027812 */ /* 0x000fc800078ec0ff */
[----:B------:R-:W-:Y:S02]  /*0120*/  IADD3 R19, R3, -R2, RZ ;  /* 0x8000000203137210 */ /* 0x000fe40007ffe0ff */
[----:B------:R-:W3:Y:S03]  /*0130*/  LDC.64 R2, c[0x0][0x210] ;  /* 0x00008400ff027b82 */ /* 0x000ee60000000a00 */
[----:B--2---:R-:W-:-:S05]  /*0140*/  IMAD.WIDE R14, R19, 0x4, R14 ;  /* 0x00000004130e7825 */ /* 0x004fca00078e020e */
[----:B------:R2:W2:Y:S01]  /*0150*/  LDG.E.EL R18, desc[UR4][R14.64] ;  /* 0x000000040e127981 */ /* 0x0004a2000c2e1900 */
[----:B----4-:R-:W-:-:S04]  /*0160*/  IMAD.WIDE R10, R19, 0x4, R10 ;  /* 0x00000004130a7825 */ /* 0x010fc800078e020a */
[----:B-----5:R-:W-:Y:S01]  /*0170*/  IMAD.WIDE R12, R19, 0x4, R12 ;  /* 0x00000004130c7825 */ /* 0x020fe200078e020c */
[----:B------:R4:W5:Y:S04]  /*0180*/  LDG.E.EL R8, desc[UR4][R10.64] ;  /* 0x000000040a087981 */ /* 0x000968000c2e1900 */
[----:B------:R-:W5:Y:S01]  /*0190*/  LDG.E.EL R9, desc[UR4][R12.64] ;  /* 0x000000040c097981 */ /* 0x000f62000c2e1900 */
[----:B---3--:R-:W-:-:S05]  /*01a0*/  IMAD.WIDE R2, R0, 0x4, R2 ;  /* 0x0000000400027825 */ /* 0x008fca00078e0202 */
[----:B------:R-:W5:Y:S01]  /*01b0*/  LDG.E.64 R6, desc[UR4][R2.64] ;  /* 0x0000000402067981 */ /* 0x000f62000c1e1b00 */
[----:B0-2---:R-:W-:-:S04]  /*01c0*/  IMAD.WIDE R14, R19, 0x4, R16 ;  /* 0x00000004130e7825 */ /* 0x005fc800078e0210 */
[----:B-1----:R-:W-:Y:S02]  /*01d0*/  IMAD.WIDE R16, R19, 0x4, R4 ;  /* 0x0000000413107825 */ /* 0x002fe400078e0204 */
[----:B------:R-:W2:Y:S01]  /*01e0*/  LDG.E.EL R14, desc[UR4][R14.64] ;  /* 0x000000040e0e7981 */ /* 0x000ea2000c2e1900 */
[----:B----4-:R-:W-:Y:S01]  /*01f0*/  HFMA2.MMA R10, -RZ, RZ, 1.625, 0 ;  /* 0x3e800000ff0a7435 */ /* 0x010fe200000001ff */
[----:B------:R-:W0:Y:S02]  /*0200*/  LDC.64 R4, c[0x0][0x240] ;  /* 0x00009000ff047b82 */ /* 0x000e240000000a00 */
[----:B------:R-:W2:Y:S01]  /*0210*/  LDG.E.EL R17, desc[UR4][R16.64] ;  /* 0x0000000410117981 */ /* 0x000ea2000c2e1900 */
[----:B0-----:R-:W-:-:S04]  /*0220*/  IMAD.WIDE R4, R0, 0x4, R4 ;  /* 0x0000000400047825 */ /* 0x001fc800078e0204 */
[----:B------:R-:W-:-:S04]  /*0230*/  FADD R18, R18, 9.9999997473787516356e-06 ;  /* 0x3727c5ac12127421 */ /* 0x000fc80000000000 */
[----:B------:R-:W0:Y:S02]  /*0240*/  MUFU.SQRT R19, R18 ;  /* 0x0000001200137308 */ /* 0x000e240000002000 */
[C---:B0-----:R-:W-:Y:S02]  /*0250*/  FSETP.GT.AND P0, PT, R19.reuse, 8.50705917302346158658e+37, PT ;  /* 0x7e8000001300780b */ /* 0x041fe40003f04000 */
[----:B------:R-:W-:-:S11]  /*0260*/  FSETP.GEU.AND P1, PT, R19, 1.175494350822287508e-38, PT ;  /* 0x008000001300780b */ /* 0x000fd60003f2e000 */
[----:B------:R-:W-:-:S04]  /*0270*/  @P0 FMUL R19, R19, 0.25 ;  /* 0x3e80000013130820 */ /* 0x000fc80000400000 */
[----:B------:R-:W-:-:S06]  /*0280*/  @!P1 FMUL R19, R19, 16777216 ;  /* 0x4b80000013139820 */ /* 0x000fcc0000400000 */
[----:B------:R-:W0:Y:S01]  /*0290*/  MUFU.RCP R19, R19 ;  /* 0x0000001300137308 */ /* 0x000e220000001000 */
[----:B------:R-:W-:Y:S01]  /*02a0*/  FSEL R10, R10, 1, P0 ;  /* 0x3f8000000a0a7808 */ /* 0x000fe20000000000 */
[--C-:B-----5:R-:W-:Y:S01]  /*02b0*/  FADD R6, R6, R8.reuse ;  /* 0x0000000806067221 */ /* 0x120fe20000000000 */
[----:B------:R-:W-:-:S03]  /*02c0*/  FADD R7, R7, R8 ;  /* 0x0000000807077221 */ /* 0x000fc60000000000 */
[----:B------:R-:W-:Y:S01]  /*02d0*/  @!P1 FMUL R10, R10, 16777216 ;  /* 0x4b8000000a0a9820 */ /* 0x000fe20000400000 */
[C---:B------:R-:W-:Y:S01]  /*02e0*/  FADD R8, -R9.reuse, R6 ;  /* 0x0000000609087221 */ /* 0x040fe20000000100 */
[----:B------:R-:W-:Y:S02]  /*02f0*/  FADD R9, -R9, R7 ;  /* 0x0000000709097221 */ /* 0x000fe40000000100 */
[----:B0-----:R-:W-:-:S04]  /*0300*/  FMUL R10, R19, R10 ;  /* 0x0000000a130a7220 */ /* 0x001fc80000400000 */
[-C--:B------:R-:W-:Y:S01]  /*0310*/  FMUL R8, R8, R10.reuse ;  /* 0x0000000a08087220 */ /* 0x080fe20000400000 */
[----:B------:R-:W-:-:S03]  /*0320*/  FMUL R10, R9, R10 ;  /* 0x0000000a090a7220 */ /* 0x000fc60000400000 */
[C-C-:B--2---:R-:W-:Y:S01]  /*0330*/  FFMA R8, R14.reuse, R8, R17.reuse ;  /* 0x000000080e087223 */ /* 0x144fe20000000011 */
[----:B------:R-:W-:-:S04]  /*0340*/  FFMA R10, R14, R10, R17 ;  /* 0x0000000a0e0a7223 */ /* 0x000fc80000000011 */
[----:B------:R-:W-:Y:S02]  /*0350*/  FSETP.GEU.AND P0, PT, R8, RZ, PT ;  /* 0x000000ff0800720b */ /* 0x000fe40003f0e000 */
[----:B------:R-:W-:Y:S02]  /*0360*/  FSETP.GEU.AND P1, PT, R10, RZ, PT ;  /* 0x000000ff0a00720b */ /* 0x000fe40003f2e000 */
[----:B------:R-:W-:Y:S02]  /*0370*/  FSEL R8, R8, RZ, P0 ;  /* 0x000000ff08087208 */ /* 0x000fe40000000000 */
[----:B------:R-:W-:Y:S01]  /*0380*/  FSEL R9, R10, RZ, P1 ;  /* 0x000000ff0a097208 */ /* 0x000fe20000800000 */
[----:B------:R-:W-:Y:S04]  /*0390*/  STG.E.64 desc[UR4][R2.64], R6 ;  /* 0x0000000602007986 */ /* 0x000fe8000c101b04 */
[----:B------:R-:W-:Y:S01]  /*03a0*/  STG.E.64 desc[UR4][R4.64], R8 ;  /* 0x0000000804007986 */ /* 0x000fe2000c101b04 */
[----:B------:R-:W-:Y:S05]  /*03b0*/  EXIT ;  /* 0x000000000000794d */ /* 0x000fea0003800000 */
.L_x_0:
[----:B------:R-:W-:-:S00]  /*03c0*/  BRA `(.L_x_0) ;  /* 0xfffffffc00fc7947 */ /* 0x000fc0000383ffff */
[----:B------:R-:W-:-:S00]  /*03d0*/  NOP ;  /* 0x0000000000007918 */ /* 0x000fc00000000000 */
        /* <DEDUP_REMOVED lines=10> */
.L_x_1:


//--------------------- .nv.global.init           --------------------------
	.section	.nv.global.init,"aw",@progbits
.nv.global.init:
	.type		_$_str,@object
	.size		_$_str,(_$_str_$_2 - _$_str)
_$_str:
        /*0000*/ 	.byte	0x5f, 0x5f, 0x43, 0x55, 0x44, 0x41, 0x5f, 0x46, 0x54, 0x5a, 0x00
	.type		_$_str_$_2,@object
	.size		_$_str_$_2,(.L_1 - _$_str_$_2)
_$_str_$_2:
        /*000b*/ 	.byte	0x5f, 0x5f, 0x43, 0x55, 0x44, 0x41, 0x5f, 0x50, 0x52, 0x45, 0x43, 0x5f, 0x53, 0x51, 0x52, 0x54
        /*001b*/ 	.byte	0x00
.L_1:


//--------------------- .nv.constant0.triton_poi_fused__native_batch_norm_legit_no_training_convolution_relu_4 --------------------------
	.section	.nv.constant0.triton_poi_fused__native_batch_norm_legit_no_training_convolution_relu_4,"a",@progbits
	.sectionflags	@""
	.align	4
.nv.constant0.triton_poi_fused__native_batch_norm_legit_no_training_convolution_relu_4:
	.zero		588
